	.headerflags	@"EF_CUDA_TEXMODE_UNIFIED EF_CUDA_64BIT_ADDRESS EF_CUDA_ACCELERATORS EF_CUDA_SM90 EF_CUDA_VIRTUAL_SM(EF_CUDA_SM90)"
	.elftype	@"ET_EXEC"


//--------------------- .nv.info                  --------------------------
	.section	.nv.info,"",@"SHT_CUDA_INFO"
	.align	4


	//----- nvinfo : EIATTR_REGCOUNT
	.align		4
        /*0000*/ 	.byte	0x04, 0x2f
        /*0002*/ 	.short	(.L_2 - .L_1)
	.align		4
.L_1:
        /*0004*/ 	.word	index@(triton_per_fused_add_div_exp_log_mean_neg_pow_rsub_sub_sum_3)
        /*0008*/ 	.word	0x0000001c


	//----- nvinfo : EIATTR_MIN_STACK_SIZE
	.align		4
.L_2:
        /*000c*/ 	.byte	0x04, 0x12
        /*000e*/ 	.short	(.L_4 - .L_3)
	.align		4
.L_3:
        /*0010*/ 	.word	index@(triton_per_fused_add_div_exp_log_mean_neg_pow_rsub_sub_sum_3)
        /*0014*/ 	.word	0x00000000


	//----- nvinfo : EIATTR_FRAME_SIZE
	.align		4
.L_4:
        /*0018*/ 	.byte	0x04, 0x11
        /*001a*/ 	.short	(.L_6 - .L_5)
	.align		4
.L_5:
        /*001c*/ 	.word	index@(triton_per_fused_add_div_exp_log_mean_neg_pow_rsub_sub_sum_3)
        /*0020*/ 	.word	0x00000000


	//----- nvinfo : EIATTR_MIN_STACK_SIZE
	.align		4
.L_6:
        /*0024*/ 	.byte	0x04, 0x12
        /*0026*/ 	.short	(.L_8 - .L_7)
	.align		4
.L_7:
        /*0028*/ 	.word	index@(triton_per_fused_add_div_exp_log_mean_neg_pow_rsub_sub_sum_3)
        /*002c*/ 	.word	0x00000000
.L_8:


//--------------------- .nv.info.triton_per_fused_add_div_exp_log_mean_neg_pow_rsub_sub_sum_3 --------------------------
	.section	.nv.info.triton_per_fused_add_div_exp_log_mean_neg_pow_rsub_sub_sum_3,"",@"SHT_CUDA_INFO"
	.sectionflags	@""
	.align	4


	//----- nvinfo : EIATTR_CUDA_API_VERSION
	.align		4
        /*0000*/ 	.byte	0x04, 0x37
        /*0002*/ 	.short	(.L_10 - .L_9)
.L_9:
        /*0004*/ 	.word	0x0000007c


	//----- nvinfo : EIATTR_KPARAM_INFO
	.align		4
.L_10:
        /*0008*/ 	.byte	0x04, 0x17
        /*000a*/ 	.short	(.L_12 - .L_11)
.L_11:
        /*000c*/ 	.word	0x00000000
        /*0010*/ 	.short	0x0003
        /*0012*/ 	.short	0x0018
        /*0014*/ 	.byte	0x00, 0xf0, 0x11, 0x00


	//----- nvinfo : EIATTR_KPARAM_INFO
	.align		4
.L_12:
        /*0018*/ 	.byte	0x04, 0x17
        /*001a*/ 	.short	(.L_14 - .L_13)
.L_13:
        /*001c*/ 	.word	0x00000000
        /*0020*/ 	.short	0x0002
        /*0022*/ 	.short	0x0010
        /*0024*/ 	.byte	0x00, 0xf4, 0x21, 0x00


	//----- nvinfo : EIATTR_KPARAM_INFO
	.align		4
.L_14:
        /*0028*/ 	.byte	0x04, 0x17
        /*002a*/ 	.short	(.L_16 - .L_15)
.L_15:
        /*002c*/ 	.word	0x00000000
        /*0030*/ 	.short	0x0001
        /*0032*/ 	.short	0x0008
        /*0034*/ 	.byte	0x00, 0xf4, 0x21, 0x00


	//----- nvinfo : EIATTR_KPARAM_INFO
	.align		4
.L_16:
        /*0038*/ 	.byte	0x04, 0x17
        /*003a*/ 	.short	(.L_18 - .L_17)
.L_17:
        /*003c*/ 	.word	0x00000000
        /*0040*/ 	.short	0x0000
        /*0042*/ 	.short	0x0000
        /*0044*/ 	.byte	0x00, 0xf4, 0x21, 0x00


	//----- nvinfo : EIATTR_SPARSE_MMA_MASK
	.align		4
.L_18:
        /*0048*/ 	.byte	0x03, 0x50
        /*004a*/ 	.short	0x0000


	//----- nvinfo : EIATTR_MAXREG_COUNT
	.align		4
        /*004c*/ 	.byte	0x03, 0x1b
        /*004e*/ 	.short	0x00ff


	//----- nvinfo : EIATTR_COOP_GROUP_MASK_REGIDS
	.align		4
        /*0050*/ 	.byte	0x04, 0x29
        /*0052*/ 	.short	(.L_20 - .L_19)


	//   ....[0]....
.L_19:
        /*0054*/ 	.word	0xffffffff


	//   ....[1]....
        /*0058*/ 	.word	0xffffffff


	//   ....[2]....
        /*005c*/ 	.word	0xffffffff


	//   ....[3]....
        /*0060*/ 	.word	0xffffffff


	//   ....[4]....
        /*0064*/ 	.word	0xffffffff


	//   ....[5]....
        /*0068*/ 	.word	0xffffffff


	//----- nvinfo : EIATTR_COOP_GROUP_INSTR_OFFSETS
	.align		4
.L_20:
        /*006c*/ 	.byte	0x04, 0x28
        /*006e*/ 	.short	(.L_22 - .L_21)


	//   ....[0]....
.L_21:
        /*0070*/ 	.word	0x00000970


	//   ....[1]....
        /*0074*/ 	.word	0x000009a0


	//   ....[2]....
        /*0078*/ 	.word	0x000009d0


	//   ....[3]....
        /*007c*/ 	.word	0x00000a00


	//   ....[4]....
        /*0080*/ 	.word	0x00000a20


	//   ....[5]....
        /*0084*/ 	.word	0x00000aa0


	//----- nvinfo : EIATTR_EXIT_INSTR_OFFSETS
	.align		4
.L_22:
        /*0088*/ 	.byte	0x04, 0x1c
        /*008a*/ 	.short	(.L_24 - .L_23)


	//   ....[0]....
.L_23:
        /*008c*/ 	.word	0x00000b10


	//   ....[1]....
        /*0090*/ 	.word	0x00000b50


	//----- nvinfo : EIATTR_REQNTID
	.align		4
.L_24:
        /*0094*/ 	.byte	0x04, 0x10
        /*0096*/ 	.short	(.L_26 - .L_25)
.L_25:
        /*0098*/ 	.word	0x00000040
        /*009c*/ 	.word	0x00000001
        /*00a0*/ 	.word	0x00000001


	//----- nvinfo : EIATTR_CBANK_PARAM_SIZE
	.align		4
.L_26:
        /*00a4*/ 	.byte	0x03, 0x19
        /*00a6*/ 	.short	0x001c


	//----- nvinfo : EIATTR_PARAM_CBANK
	.align		4
        /*00a8*/ 	.byte	0x04, 0x0a
        /*00aa*/ 	.short	(.L_28 - .L_27)
	.align		4
.L_27:
        /*00ac*/ 	.word	index@(.nv.constant0.triton_per_fused_add_div_exp_log_mean_neg_pow_rsub_sub_sum_3)
        /*00b0*/ 	.short	0x0210
        /*00b2*/ 	.short	0x001c


	//----- nvinfo : EIATTR_SW_WAR
	.align		4
.L_28:
        /*00b4*/ 	.byte	0x04, 0x36
        /*00b6*/ 	.short	(.L_30 - .L_29)
.L_29:
        /*00b8*/ 	.word	0x00000008
.L_30:


//--------------------- .nv.callgraph             --------------------------
	.section	.nv.callgraph,"",@"SHT_CUDA_CALLGRAPH"
	.align	4
	.sectionentsize	8
	.align		4
        /*0000*/ 	.word	0x00000000
	.align		4
        /*0004*/ 	.word	0xffffffff
	.align		4
        /*0008*/ 	.word	0x00000000
	.align		4
        /*000c*/ 	.word	0xfffffffe
	.align		4
        /*0010*/ 	.word	0x00000000
	.align		4
        /*0014*/ 	.word	0xfffffffd
	.align		4
        /*0018*/ 	.word	0x00000000
	.align		4
        /*001c*/ 	.word	0xfffffffc


//--------------------- .nv.constant4             --------------------------
	.section	.nv.constant4,"a",@progbits
	.align	8
	.align		8
.nv.constant4:
        /*0000*/ 	.dword	_$_str


//--------------------- .text.triton_per_fused_add_div_exp_log_mean_neg_pow_rsub_sub_sum_3 --------------------------
	.section	.text.triton_per_fused_add_div_exp_log_mean_neg_pow_rsub_sub_sum_3,"ax",@progbits
	.sectionflags	@"SHF_BARRIERS=1"
	.align	128
        .global         triton_per_fused_add_div_exp_log_mean_neg_pow_rsub_sub_sum_3
        .type           triton_per_fused_add_div_exp_log_mean_neg_pow_rsub_sub_sum_3,@function
        .size           triton_per_fused_add_div_exp_log_mean_neg_pow_rsub_sub_sum_3,(.L_x_1 - triton_per_fused_add_div_exp_log_mean_neg_pow_rsub_sub_sum_3)
        .other          triton_per_fused_add_div_exp_log_mean_neg_pow_rsub_sub_sum_3,@"STO_CUDA_ENTRY STV_DEFAULT"
triton_per_fused_add_div_exp_log_mean_neg_pow_rsub_sub_sum_3:
.text.triton_per_fused_add_div_exp_log_mean_neg_pow_rsub_sub_sum_3:
[----:B------:R-:W0:Y:S02]  /*0000*/  LDC R1, c[0x0][0x28] ;  /* 0x00000a00ff017b82 */ /* 0x000e240000000800 */
[----:B------:R-:W1:Y:S01]  /*0010*/  S2R R20, SR_TID.X ;  /* 0x0000000000147919 */ /* 0x000e620000002100 */
[----:B------:R-:W2:Y:S01]  /*0020*/  LDC.64 R22, c[0x0][0x218] ;  /* 0x00008600ff167b82 */ /* 0x000ea20000000a00 */
[----:B------:R-:W-:-:S07]  /*0030*/  ULDC.64 UR6, c[0x0][0x208] ;  /* 0x0000820000067ab9 */ /* 0x000fce0000000a00 */
[----:B------:R-:W3:Y:S01]  /*0040*/  LDC.64 R24, c[0x0][0x220] ;  /* 0x00008800ff187b82 */ /* 0x000ee20000000a00 */
[C---:B-1----:R-:W-:Y:S02]  /*0050*/  SHF.L.U32 R0, R20.reuse, 0x1, RZ ;  /* 0x0000000114007819 */ /* 0x042fe400000006ff */
[----:B------:R-:W-:Y:S02]  /*0060*/  SHF.L.U32 R3, R20, 0x3, RZ ;  /* 0x0000000314037819 */ /* 0x000fe400000006ff */
[----:B------:R-:W-:-:S04]  /*0070*/  LOP3.LUT R0, R0, 0xe, RZ, 0xc0, !PT ;  /* 0x0000000e00007812 */ /* 0x000fc800078ec0ff */
[----:B------:R-:W-:-:S05]  /*0080*/  LOP3.LUT R5, R0, 0x1c0, R3, 0xf8, !PT ;  /* 0x000001c000057812 */ /* 0x000fca00078ef803 */
[----:B--2---:R-:W-:-:S05]  /*0090*/  IMAD.WIDE.U32 R22, R5, 0x4, R22 ;  /* 0x0000000405167825 */ /* 0x004fca00078e0016 */
[----:B------:R-:W2:Y:S04]  /*00a0*/  LDG.E.64 R16, desc[UR6][R22.64] ;  /* 0x0000000616107981 */ /* 0x000ea8000c1e1b00 */
[----:B------:R-:W4:Y:S04]  /*00b0*/  LDG.E.64 R18, desc[UR6][R22.64+0x40] ;  /* 0x0000400616127981 */ /* 0x000f28000c1e1b00 */
[----:B------:R-:W5:Y:S04]  /*00c0*/  LDG.E.64 R12, desc[UR6][R22.64+0x80] ;  /* 0x00008006160c7981 */ /* 0x000f68000c1e1b00 */
[----:B------:R-:W5:Y:S01]  /*00d0*/  LDG.E.64 R14, desc[UR6][R22.64+0xc0] ;  /* 0x0000c006160e7981 */ /* 0x000f62000c1e1b00 */
[----:B------:R-:W-:-:S05]  /*00e0*/  LOP3.LUT R3, R0, 0xc0, R3, 0xf8, !PT ;  /* 0x000000c000037812 */ /* 0x000fca00078ef803 */
[----:B---3--:R-:W-:-:S05]  /*00f0*/  IMAD.WIDE.U32 R24, R3, 0x4, R24 ;  /* 0x0000000403187825 */ /* 0x008fca00078e0018 */
[----:B------:R-:W3:Y:S04]  /*0100*/  LDG.E.64 R6, desc[UR6][R24.64] ;  /* 0x0000000618067981 */ /* 0x000ee8000c1e1b00 */
[----:B------:R-:W3:Y:S04]  /*0110*/  LDG.E.64 R4, desc[UR6][R24.64+0x40] ;  /* 0x0000400618047981 */ /* 0x000ee8000c1e1b00 */
[----:B------:R-:W3:Y:S04]  /*0120*/  LDG.E.64 R8, desc[UR6][R24.64+0x80] ;  /* 0x0000800618087981 */ /* 0x000ee8000c1e1b00 */
[----:B------:R-:W3:Y:S01]  /*0130*/  LDG.E.64 R2, desc[UR6][R24.64+0xc0] ;  /* 0x0000c00618027981 */ /* 0x000ee2000c1e1b00 */
[----:B------:R-:W1:Y:S01]  /*0140*/  S2UR UR5, SR_CgaCtaId ;  /* 0x00000000000579c3 */ /* 0x000e620000008800 */
[----:B------:R-:W-:-:S02]  /*0150*/  UMOV UR4, 0x400 ;  /* 0x0000040000047882 */ /* 0x000fc40000000000 */
[----:B-1----:R-:W-:Y:S01]  /*0160*/  UPRMT UR4, UR5, 0x654, UR4 ;  /* 0x0000065405047896 */ /* 0x002fe20008000004 */
[----:B--2---:R-:W-:Y:S01]  /*0170*/  FFMA R16, -R16, R16, 2 ;  /* 0x4000000010107423 */ /* 0x004fe20000000110 */
[----:B------:R-:W-:-:S03]  /*0180*/  FFMA R17, -R17, R17, 2 ;  /* 0x4000000011117423 */ /* 0x000fc60000000111 */
[----:B------:R-:W-:Y:S01]  /*0190*/  FMUL.D4 R16, R16, 0.5 ;  /* 0x3f00000010107820 */ /* 0x000fe20000200000 */
[----:B----4-:R-:W-:Y:S01]  /*01a0*/  FFMA R18, -R18, R18, 2 ;  /* 0x4000000012127423 */ /* 0x010fe20000000112 */
[----:B------:R-:W-:Y:S01]  /*01b0*/  FFMA R19, -R19, R19, 2 ;  /* 0x4000000013137423 */ /* 0x000fe20000000113 */
[----:B------:R-:W-:Y:S01]  /*01c0*/  FMUL.D4 R17, R17, 0.5 ;  /* 0x3f00000011117820 */ /* 0x000fe20000200000 */
[----:B------:R-:W-:Y:S01]  /*01d0*/  FMUL R0, R16, 1.4426950216293334961 ;  /* 0x3fb8aa3b10007820 */ /* 0x000fe20000400000 */
[----:B------:R-:W-:Y:S01]  /*01e0*/  FMUL.D4 R18, R18, 0.5 ;  /* 0x3f00000012127820 */ /* 0x000fe20000200000 */
[----:B-----5:R-:W-:Y:S01]  /*01f0*/  FFMA R12, -R12, R12, 2 ;  /* 0x400000000c0c7423 */ /* 0x020fe2000000010c */
[----:B------:R-:W-:Y:S01]  /*0200*/  FMUL.D4 R19, R19, 0.5 ;  /* 0x3f00000013137820 */ /* 0x000fe20000200000 */
[----:B------:R-:W-:Y:S01]  /*0210*/  FFMA R14, -R14, R14, 2 ;  /* 0x400000000e0e7423 */ /* 0x000fe2000000010e */
[----:B------:R-:W-:Y:S01]  /*0220*/  FSETP.GEU.AND P6, PT, R0, -126, PT ;  /* 0xc2fc00000000780b */ /* 0x000fe20003fce000 */
[----:B------:R-:W-:Y:S01]  /*0230*/  FMUL R11, R18, 1.4426950216293334961 ;  /* 0x3fb8aa3b120b7820 */ /* 0x000fe20000400000 */
[----:B------:R-:W-:Y:S01]  /*0240*/  FFMA R13, -R13, R13, 2 ;  /* 0x400000000d0d7423 */ /* 0x000fe2000000010d */
[----:B------:R-:W-:Y:S01]  /*0250*/  FMUL.D4 R12, R12, 0.5 ;  /* 0x3f0000000c0c7820 */ /* 0x000fe20000200000 */
[----:B------:R-:W-:Y:S01]  /*0260*/  FMUL R16, R19, 1.4426950216293334961 ;  /* 0x3fb8aa3b13107820 */ /* 0x000fe20000400000 */
[----:B------:R-:W-:Y:S01]  /*0270*/  FFMA R15, -R15, R15, 2 ;  /* 0x400000000f0f7423 */ /* 0x000fe2000000010f */
[----:B------:R-:W-:Y:S01]  /*0280*/  FMUL.D4 R19, R14, 0.5 ;  /* 0x3f0000000e137820 */ /* 0x000fe20000200000 */
[----:B------:R-:W-:Y:S01]  /*0290*/  FMUL R17, R17, 1.4426950216293334961 ;  /* 0x3fb8aa3b11117820 */ /* 0x000fe20000400000 */
[----:B------:R-:W-:Y:S01]  /*02a0*/  FSETP.GEU.AND P5, PT, R11, -126, PT ;  /* 0xc2fc00000b00780b */ /* 0x000fe20003fae000 */
[----:B------:R-:W-:Y:S01]  /*02b0*/  FMUL.D4 R13, R13, 0.5 ;  /* 0x3f0000000d0d7820 */ /* 0x000fe20000200000 */
[----:B------:R-:W-:Y:S01]  /*02c0*/  FMUL R18, R12, 1.4426950216293334961 ;  /* 0x3fb8aa3b0c127820 */ /* 0x000fe20000400000 */
[----:B------:R-:W-:Y:S01]  /*02d0*/  FMUL.D4 R15, R15, 0.5 ;  /* 0x3f0000000f0f7820 */ /* 0x000fe20000200000 */
[----:B------:R-:W-:Y:S01]  /*02e0*/  FMUL R19, R19, 1.4426950216293334961 ;  /* 0x3fb8aa3b13137820 */ /* 0x000fe20000400000 */
[----:B------:R-:W-:Y:S01]  /*02f0*/  @!P6 FMUL R0, R0, 0.5 ;  /* 0x3f0000000000e820 */ /* 0x000fe20000400000 */
[----:B------:R-:W-:Y:S01]  /*0300*/  FMUL R14, R13, 1.4426950216293334961 ;  /* 0x3fb8aa3b0d0e7820 */ /* 0x000fe20000400000 */
[----:B------:R-:W-:Y:S01]  /*0310*/  FSETP.GEU.AND P4, PT, R17, -126, PT ;  /* 0xc2fc00001100780b */ /* 0x000fe20003f8e000 */
[----:B------:R-:W-:Y:S01]  /*0320*/  FMUL R21, R15, 1.4426950216293334961 ;  /* 0x3fb8aa3b0f157820 */ /* 0x000fe20000400000 */
[----:B------:R-:W-:-:S02]  /*0330*/  FSETP.GEU.AND P3, PT, R16, -126, PT ;  /* 0xc2fc00001000780b */ /* 0x000fc40003f6e000 */
[----:B------:R-:W1:Y:S01]  /*0340*/  MUFU.EX2 R0, R0 ;  /* 0x0000000000007308 */ /* 0x000e620000000800 */
[----:B------:R-:W-:Y:S01]  /*0350*/  FSETP.GEU.AND P2, PT, R18, -126, PT ;  /* 0xc2fc00001200780b */ /* 0x000fe20003f4e000 */
[----:B------:R-:W-:Y:S01]  /*0360*/  @!P5 FMUL R11, R11, 0.5 ;  /* 0x3f0000000b0bd820 */ /* 0x000fe20000400000 */
[----:B------:R-:W-:Y:S02]  /*0370*/  FSETP.GEU.AND P0, PT, R19, -126, PT ;  /* 0xc2fc00001300780b */ /* 0x000fe40003f0e000 */
[----:B------:R-:W-:-:S03]  /*0380*/  FSETP.GEU.AND P1, PT, R14, -126, PT ;  /* 0xc2fc00000e00780b */ /* 0x000fc60003f2e000 */
[----:B------:R-:W2:Y:S01]  /*0390*/  MUFU.EX2 R11, R11 ;  /* 0x0000000b000b7308 */ /* 0x000ea20000000800 */
[----:B------:R-:W-:Y:S02]  /*03a0*/  @!P4 FMUL R17, R17, 0.5 ;  /* 0x3f0000001111c820 */ /* 0x000fe40000400000 */
[----:B------:R-:W-:-:S03]  /*03b0*/  @!P3 FMUL R16, R16, 0.5 ;  /* 0x3f0000001010b820 */ /* 0x000fc60000400000 */
[----:B------:R-:W-:Y:S01]  /*03c0*/  @!P2 FMUL R18, R18, 0.5 ;  /* 0x3f0000001212a820 */ /* 0x000fe20000400000 */
[----:B-1----:R-:W-:Y:S01]  /*03d0*/  @!P6 FMUL R0, R0, R0 ;  /* 0x000000000000e220 */ /* 0x002fe20000400000 */
[----:B------:R-:W-:Y:S01]  /*03e0*/  FSETP.GEU.AND P6, PT, R21, -126, PT ;  /* 0xc2fc00001500780b */ /* 0x000fe20003fce000 */
[----:B------:R-:W-:Y:S01]  /*03f0*/  @!P0 FMUL R19, R19, 0.5 ;  /* 0x3f00000013138820 */ /* 0x000fe20000400000 */
[----:B------:R-:W1:Y:S01]  /*0400*/  MUFU.EX2 R12, R17 ;  /* 0x00000011000c7308 */ /* 0x000e620000000800 */
[----:B------:R-:W-:Y:S01]  /*0410*/  @!P1 FMUL R14, R14, 0.5 ;  /* 0x3f0000000e0e9820 */ /* 0x000fe20000400000 */
[----:B--2---:R-:W-:-:S06]  /*0420*/  @!P5 FMUL R11, R11, R11 ;  /* 0x0000000b0b0bd220 */ /* 0x004fcc0000400000 */
[----:B------:R-:W2:Y:S01]  /*0430*/  MUFU.EX2 R13, R16 ;  /* 0x00000010000d7308 */ /* 0x000ea20000000800 */
[----:B------:R-:W-:Y:S02]  /*0440*/  FADD R0, R0, R11 ;  /* 0x0000000b00007221 */ /* 0x000fe40000000000 */
[----:B------:R-:W-:Y:S01]  /*0450*/  @!P6 FMUL R21, R21, 0.5 ;  /* 0x3f0000001515e820 */ /* 0x000fe20000400000 */
[----:B-1----:R-:W-:-:S04]  /*0460*/  @!P4 FMUL R12, R12, R12 ;  /* 0x0000000c0c0cc220 */ /* 0x002fc80000400000 */
[----:B------:R-:W1:Y:S01]  /*0470*/  MUFU.EX2 R15, R18 ;  /* 0x00000012000f7308 */ /* 0x000e620000000800 */
[----:B--2---:R-:W-:-:S07]  /*0480*/  @!P3 FMUL R13, R13, R13 ;  /* 0x0000000d0d0db220 */ /* 0x004fce0000400000 */
[----:B------:R-:W2:Y:S01]  /*0490*/  MUFU.EX2 R17, R14 ;  /* 0x0000000e00117308 */ /* 0x000ea20000000800 */
[----:B------:R-:W-:Y:S01]  /*04a0*/  FADD R12, R12, R13 ;  /* 0x0000000d0c0c7221 */ /* 0x000fe20000000000 */
[----:B-1----:R-:W-:-:S06]  /*04b0*/  @!P2 FMUL R15, R15, R15 ;  /* 0x0000000f0f0fa220 */ /* 0x002fcc0000400000 */
[----:B------:R-:W1:Y:S01]  /*04c0*/  MUFU.EX2 R19, R19 ;  /* 0x0000001300137308 */ /* 0x000e620000000800 */
[----:B------:R-:W-:Y:S01]  /*04d0*/  FADD R0, R0, R15 ;  /* 0x0000000f00007221 */ /* 0x000fe20000000000 */
[----:B--2---:R-:W-:-:S06]  /*04e0*/  @!P1 FMUL R17, R17, R17 ;  /* 0x0000001111119220 */ /* 0x004fcc0000400000 */
[----:B------:R-:W2:Y:S01]  /*04f0*/  MUFU.EX2 R21, R21 ;  /* 0x0000001500157308 */ /* 0x000ea20000000800 */
[----:B------:R-:W-:Y:S01]  /*0500*/  FADD R12, R12, R17 ;  /* 0x000000110c0c7221 */ /* 0x000fe20000000000 */
[----:B------:R-:W-:Y:S01]  /*0510*/  HFMA2.MMA R17, -RZ, RZ, 1.5048828125, 33.21875 ;  /* 0x3e055027ff117435 */ /* 0x000fe200000001ff */
[----:B-1----:R-:W-:-:S04]  /*0520*/  @!P0 FMUL R19, R19, R19 ;  /* 0x0000001313138220 */ /* 0x002fc80000400000 */
[----:B------:R-:W-:Y:S01]  /*0530*/  FADD R0, R0, R19 ;  /* 0x0000001300007221 */ /* 0x000fe20000000000 */
[----:B--2---:R-:W-:-:S03]  /*0540*/  @!P6 FMUL R21, R21, R21 ;  /* 0x000000151515e220 */ /* 0x004fc60000400000 */
[----:B------:R-:W-:Y:S01]  /*0550*/  FADD R0, R0, -1.2840254306793212891 ;  /* 0xbfa45af200007421 */ /* 0x000fe20000000000 */
[----:B------:R-:W-:-:S04]  /*0560*/  FADD R12, R12, R21 ;  /* 0x000000150c0c7221 */ /* 0x000fc80000000000 */
[----:B------:R-:W-:Y:S01]  /*0570*/  FSETP.GEU.AND P0, PT, R0, 1.175494350822287508e-38, PT ;  /* 0x008000000000780b */ /* 0x000fe20003f0e000 */
[----:B------:R-:W-:-:S05]  /*0580*/  FADD R11, R12, -1.2840254306793212891 ;  /* 0xbfa45af20c0b7421 */ /* 0x000fca0000000000 */
[----:B------:R-:W-:-:S07]  /*0590*/  FSETP.GEU.AND P1, PT, R11, 1.175494350822287508e-38, PT ;  /* 0x008000000b00780b */ /* 0x000fce0003f2e000 */
[----:B------:R-:W-:-:S05]  /*05a0*/  @!P0 FMUL R0, R0, 8388608 ;  /* 0x4b00000000008820 */ /* 0x000fca0000400000 */
[----:B------:R-:W-:Y:S01]  /*05b0*/  IADD3 R15, R0, -0x3f2aaaab, RZ ;  /* 0xc0d55555000f7810 */ /* 0x000fe20007ffe0ff */
[----:B------:R-:W-:Y:S01]  /*05c0*/  @!P1 FMUL R11, R11, 8388608 ;  /* 0x4b0000000b0b9820 */ /* 0x000fe20000400000 */
[----:B------:R-:W-:Y:S02]  /*05d0*/  FSETP.NEU.AND P2, PT, R0, RZ, PT ;  /* 0x000000ff0000720b */ /* 0x000fe40003f4d000 */
[----:B------:R-:W-:Y:S02]  /*05e0*/  LOP3.LUT R15, R15, 0xff800000, RZ, 0xc0, !PT ;  /* 0xff8000000f0f7812 */ /* 0x000fe400078ec0ff */
[----:B------:R-:W-:Y:S02]  /*05f0*/  IADD3 R14, R11, -0x3f2aaaab, RZ ;  /* 0xc0d555550b0e7810 */ /* 0x000fe40007ffe0ff */
[----:B------:R-:W-:Y:S02]  /*0600*/  IADD3 R13, R0, -R15, RZ ;  /* 0x8000000f000d7210 */ /* 0x000fe40007ffe0ff */
[----:B------:R-:W-:-:S02]  /*0610*/  LOP3.LUT R14, R14, 0xff800000, RZ, 0xc0, !PT ;  /* 0xff8000000e0e7812 */ /* 0x000fc400078ec0ff */
[----:B------:R-:W-:Y:S01]  /*0620*/  I2FP.F32.S32 R15, R15 ;  /* 0x0000000f000f7245 */ /* 0x000fe20000201400 */
[----:B------:R-:W-:Y:S01]  /*0630*/  FADD R13, R13, -1 ;  /* 0xbf8000000d0d7421 */ /* 0x000fe20000000000 */
[----:B------:R-:W-:Y:S02]  /*0640*/  IADD3 R12, R11, -R14, RZ ;  /* 0x8000000e0b0c7210 */ /* 0x000fe40007ffe0ff */
[----:B------:R-:W-:Y:S01]  /*0650*/  I2FP.F32.S32 R14, R14 ;  /* 0x0000000e000e7245 */ /* 0x000fe20000201400 */
[CC--:B------:R-:W-:Y:S02]  /*0660*/  FFMA.FTZ R16, R13.reuse, -R17.reuse, 0.14084610342979431152 ;  /* 0x3e1039f60d107423 */ /* 0x0c0fe40000010811 */
[----:B------:R-:W-:Y:S02]  /*0670*/  FADD R12, R12, -1 ;  /* 0xbf8000000c0c7421 */ /* 0x000fe40000000000 */
[----:B------:R-:W-:Y:S02]  /*0680*/  FFMA.FTZ R16, R13, R16, -0.12148627638816833496 ;  /* 0xbdf8cdcc0d107423 */ /* 0x000fe40000010010 */
[----:B------:R-:W-:-:S02]  /*0690*/  FFMA.FTZ R17, R12, -R17, 0.14084610342979431152 ;  /* 0x3e1039f60c117423 */ /* 0x000fc40000010811 */
[C---:B------:R-:W-:Y:S02]  /*06a0*/  FFMA.FTZ R16, R13.reuse, R16, 0.13980610668659210205 ;  /* 0x3e0f29550d107423 */ /* 0x040fe40000010010 */
[C---:B------:R-:W-:Y:S02]  /*06b0*/  FFMA.FTZ R17, R12.reuse, R17, -0.12148627638816833496 ;  /* 0xbdf8cdcc0c117423 */ /* 0x040fe40000010011 */
[C---:B------:R-:W-:Y:S02]  /*06c0*/  FFMA.FTZ R16, R13.reuse, R16, -0.16684235632419586182 ;  /* 0xbe2ad8b90d107423 */ /* 0x040fe40000010010 */
[C---:B------:R-:W-:Y:S02]  /*06d0*/  FFMA.FTZ R17, R12.reuse, R17, 0.13980610668659210205 ;  /* 0x3e0f29550c117423 */ /* 0x040fe40000010011 */
[----:B------:R-:W-:Y:S02]  /*06e0*/  FFMA.FTZ R16, R13, R16, 0.20012299716472625732 ;  /* 0x3e4ced0b0d107423 */ /* 0x000fe40000010010 */
[----:B------:R-:W-:-:S02]  /*06f0*/  FFMA.FTZ R17, R12, R17, -0.16684235632419586182 ;  /* 0xbe2ad8b90c117423 */ /* 0x000fc40000010011 */
[C---:B------:R-:W-:Y:S01]  /*0700*/  FFMA.FTZ R18, R13.reuse, R16, -0.24999669194221496582 ;  /* 0xbe7fff220d127423 */ /* 0x040fe20000010010 */
[----:B------:R-:W-:Y:S01]  /*0710*/  FSEL R16, RZ, -23, P0 ;  /* 0xc1b80000ff107808 */ /* 0x000fe20000000000 */
[----:B------:R-:W-:Y:S01]  /*0720*/  FFMA.FTZ R17, R12, R17, 0.20012299716472625732 ;  /* 0x3e4ced0b0c117423 */ /* 0x000fe20000010011 */
[----:B------:R-:W-:Y:S01]  /*0730*/  ISETP.GE.U32.AND P0, PT, R0, 0x7f800000, PT ;  /* 0x7f8000000000780c */ /* 0x000fe20003f06070 */
[C---:B------:R-:W-:Y:S02]  /*0740*/  FFMA.FTZ R18, R13.reuse, R18, 0.33333182334899902344 ;  /* 0x3eaaaa780d127423 */ /* 0x040fe40000010012 */
[C---:B------:R-:W-:Y:S01]  /*0750*/  FFMA.FTZ R19, R12.reuse, R17, -0.24999669194221496582 ;  /* 0xbe7fff220c137423 */ /* 0x040fe20000010011 */
[----:B------:R-:W-:Y:S01]  /*0760*/  FSEL R17, RZ, -23, P1 ;  /* 0xc1b80000ff117808 */ /* 0x000fe20000800000 */
[----:B------:R-:W-:Y:S01]  /*0770*/  FFMA.FTZ R18, R13, R18, -0.5 ;  /* 0xbf0000000d127423 */ /* 0x000fe20000010012 */
[----:B------:R-:W-:Y:S01]  /*0780*/  ISETP.GE.U32.AND P1, PT, R11, 0x7f800000, PT ;  /* 0x7f8000000b00780c */ /* 0x000fe20003f26070 */
[----:B------:R-:W-:Y:S01]  /*0790*/  FFMA.FTZ R19, R12, R19, 0.33333182334899902344 ;  /* 0x3eaaaa780c137423 */ /* 0x000fe20000010013 */
[----:B------:R-:W-:Y:S01]  /*07a0*/  FFMA.FTZ R15, R15, 1.1920928955078125e-07, R16 ;  /* 0x340000000f0f7823 */ /* 0x000fe20000010010 */
[----:B------:R-:W-:Y:S01]  /*07b0*/  FMUL R18, R13, R18 ;  /* 0x000000120d127220 */ /* 0x000fe20000400000 */
[----:B------:R-:W-:Y:S01]  /*07c0*/  FFMA.FTZ R14, R14, 1.1920928955078125e-07, R17 ;  /* 0x340000000e0e7823 */ /* 0x000fe20000010011 */
[----:B------:R-:W-:-:S02]  /*07d0*/  FFMA.FTZ R19, R12, R19, -0.5 ;  /* 0xbf0000000c137423 */ /* 0x000fc40000010013 */
[----:B------:R-:W-:Y:S01]  /*07e0*/  FFMA.FTZ R18, R13, R18, R13 ;  /* 0x000000120d127223 */ /* 0x000fe2000001000d */
[----:B---3--:R-:W-:Y:S01]  /*07f0*/  FADD R13, R6, R4 ;  /* 0x00000004060d7221 */ /* 0x008fe20000000000 */
[----:B------:R-:W-:Y:S01]  /*0800*/  FMUL R19, R12, R19 ;  /* 0x000000130c137220 */ /* 0x000fe20000400000 */
[----:B------:R-:W-:Y:S01]  /*0810*/  FADD R4, R7, R5 ;  /* 0x0000000507047221 */ /* 0x000fe20000000000 */
[----:B------:R-:W-:Y:S01]  /*0820*/  @P0 MOV R17, 0x7f800000 ;  /* 0x7f80000000110802 */ /* 0x000fe20000000f00 */
[----:B------:R-:W-:Y:S01]  /*0830*/  FADD R13, R8, R13 ;  /* 0x0000000d080d7221 */ /* 0x000fe20000000000 */
[----:B------:R-:W-:Y:S01]  /*0840*/  FFMA.FTZ R19, R12, R19, R12 ;  /* 0x000000130c137223 */ /* 0x000fe2000001000c */
[----:B------:R-:W-:Y:S01]  /*0850*/  @P1 MOV R6, 0x7f800000 ;  /* 0x7f80000000061802 */ /* 0x000fe20000000f00 */
[----:B------:R-:W-:Y:S01]  /*0860*/  FADD R4, R9, R4 ;  /* 0x0000000409047221 */ /* 0x000fe20000000000 */
[----:B------:R-:W-:Y:S01]  /*0870*/  FFMA.FTZ R15, R15, 0.69314718246459960938, R18 ;  /* 0x3f3172180f0f7823 */ /* 0x000fe20000010012 */
[----:B------:R-:W-:Y:S01]  /*0880*/  FFMA.FTZ R14, R14, 0.69314718246459960938, R19 ;  /* 0x3f3172180e0e7823 */ /* 0x000fe20000010013 */
[----:B------:R-:W-:Y:S01]  /*0890*/  @P0 FFMA.FTZ R15, R0, R17, +INF ;  /* 0x7f800000000f0423 */ /* 0x000fe20000010011 */
[C---:B------:R-:W-:Y:S01]  /*08a0*/  @P1 FFMA.FTZ R14, R11.reuse, R6, +INF ;  /* 0x7f8000000b0e1423 */ /* 0x040fe20000010006 */
[----:B------:R-:W-:Y:S01]  /*08b0*/  FADD R0, R2, R13 ;  /* 0x0000000d02007221 */ /* 0x000fe20000000000 */
[----:B------:R-:W-:Y:S01]  /*08c0*/  FSETP.NEU.AND P0, PT, R11, RZ, PT ;  /* 0x000000ff0b00720b */ /* 0x000fe20003f0d000 */
[----:B------:R-:W-:Y:S01]  /*08d0*/  FADD R2, R3, R4 ;  /* 0x0000000403027221 */ /* 0x000fe20000000000 */
[----:B------:R-:W-:Y:S01]  /*08e0*/  FSEL R15, R15, -INF , P2 ;  /* 0xff8000000f0f7808 */ /* 0x000fe20001000000 */
[----:B------:R-:W-:Y:S01]  /*08f0*/  FFMA R0, R0, -0.25, RZ ;  /* 0xbe80000000007823 */ /* 0x000fe200000000ff */
[----:B------:R-:W-:Y:S01]  /*0900*/  FSEL R3, R14, -INF , P0 ;  /* 0xff8000000e037808 */ /* 0x000fe20000000000 */
[----:B------:R-:W-:Y:S01]  /*0910*/  FFMA R2, R2, -0.25, RZ ;  /* 0xbe80000002027823 */ /* 0x000fe200000000ff */
[----:B------:R-:W-:Y:S01]  /*0920*/  LOP3.LUT P0, RZ, R20, 0x1f, RZ, 0xc0, !PT ;  /* 0x0000001f14ff7812 */ /* 0x000fe2000780c0ff */
[----:B------:R-:W-:Y:S01]  /*0930*/  FADD R0, R0, R15 ;  /* 0x0000000f00007221 */ /* 0x000fe20000000000 */
[----:B------:R-:W-:Y:S01]  /*0940*/  ISETP.GE.AND P1, PT, R20, 0x2, PT ;  /* 0x000000021400780c */ /* 0x000fe20003f26270 */
[----:B------:R-:W-:-:S04]  /*0950*/  FADD R3, R2, R3 ;  /* 0x0000000302037221 */ /* 0x000fc80000000000 */
[----:B------:R-:W-:-:S05]  /*0960*/  FADD R0, R0, R3 ;  /* 0x0000000300007221 */ /* 0x000fca0000000000 */
[----:B------:R-:W1:Y:S02]  /*0970*/  SHFL.BFLY PT, R3, R0, 0x10, 0x1f ;  /* 0x0e001f0000037f89 */ /* 0x000e6400000e0000 */
[----:B-1----:R-:W-:Y:S01]  /*0980*/  FADD R3, R0, R3 ;  /* 0x0000000300037221 */ /* 0x002fe20000000000 */
[----:B------:R-:W-:-:S04]  /*0990*/  SHF.R.U32.HI R0, RZ, 0x3, R20 ;  /* 0x00000003ff007819 */ /* 0x000fc80000011614 */
[----:B------:R-:W1:Y:S01]  /*09a0*/  SHFL.BFLY PT, R2, R3, 0x8, 0x1f ;  /* 0x0d001f0003027f89 */ /* 0x000e6200000e0000 */
[----:B------:R-:W-:Y:S01]  /*09b0*/  LOP3.LUT R0, R0, 0x4, RZ, 0xc0, !PT ;  /* 0x0000000400007812 */ /* 0x000fe200078ec0ff */
[----:B-1----:R-:W-:-:S05]  /*09c0*/  FADD R2, R3, R2 ;  /* 0x0000000203027221 */ /* 0x002fca0000000000 */
[----:B------:R-:W1:Y:S02]  /*09d0*/  SHFL.BFLY PT, R5, R2, 0x4, 0x1f ;  /* 0x0c801f0002057f89 */ /* 0x000e6400000e0000 */
[----:B-1----:R-:W-:Y:S01]  /*09e0*/  FADD R5, R2, R5 ;  /* 0x0000000502057221 */ /* 0x002fe20000000000 */
[----:B------:R-:W-:-:S04]  /*09f0*/  LEA R2, R20, UR4, 0x2 ;  /* 0x0000000414027c11 */ /* 0x000fc8000f8e10ff */
[----:B------:R-:W1:Y:S02]  /*0a00*/  SHFL.BFLY PT, R4, R5, 0x2, 0x1f ;  /* 0x0c401f0005047f89 */ /* 0x000e6400000e0000 */
[----:B-1----:R-:W-:-:S05]  /*0a10*/  FADD R4, R5, R4 ;  /* 0x0000000405047221 */ /* 0x002fca0000000000 */
[----:B------:R-:W1:Y:S02]  /*0a20*/  SHFL.BFLY PT, R7, R4, 0x1, 0x1f ;  /* 0x0c201f0004077f89 */ /* 0x000e6400000e0000 */
[----:B-1----:R-:W-:Y:S01]  /*0a30*/  FADD R7, R4, R7 ;  /* 0x0000000704077221 */ /* 0x002fe20000000000 */
[----:B------:R-:W-:-:S04]  /*0a40*/  LOP3.LUT R4, R20, 0x1, RZ, 0xc0, !PT ;  /* 0x0000000114047812 */ /* 0x000fc800078ec0ff */
[----:B------:R-:W-:Y:S01]  /*0a50*/  @!P0 STS [R0+UR4], R7 ;  /* 0x0000000700008988 */ /* 0x000fe20008000804 */
[----:B------:R-:W-:Y:S01]  /*0a60*/  BAR.SYNC.DEFER_BLOCKING 0x0 ;  /* 0x0000000000007b1d */ /* 0x000fe20000010000 */
[----:B------:R-:W-:-:S04]  /*0a70*/  ISETP.NE.U32.AND P0, PT, R4, 0x1, PT ;  /* 0x000000010400780c */ /* 0x000fc80003f05070 */
[----:B------:R-:W-:Y:S01]  /*0a80*/  ISETP.LT.AND P0, PT, R20, 0x2, P0 ;  /* 0x000000021400780c */ /* 0x000fe20000701270 */
[----:B------:R-:W1:Y:S04]  /*0a90*/  @!P1 LDS R10, [R2] ;  /* 0x00000000020a9984 */ /* 0x000e680000000800 */
[----:B-1----:R-:W1:Y:S02]  /*0aa0*/  SHFL.BFLY PT, R3, R10, 0x1, 0x1f ;  /* 0x0c201f000a037f89 */ /* 0x002e6400000e0000 */
[----:B-1----:R-:W-:-:S06]  /*0ab0*/  FADD R3, R10, R3 ;  /* 0x000000030a037221 */ /* 0x002fcc0000000000 */
[----:B------:R1:W-:Y:S01]  /*0ac0*/  @P0 STS [R2], R3 ;  /* 0x0000000302000388 */ /* 0x0003e20000000800 */
[----:B------:R-:W-:Y:S01]  /*0ad0*/  BAR.SYNC.DEFER_BLOCKING 0x0 ;  /* 0x0000000000007b1d */ /* 0x000fe20000010000 */
[----:B------:R-:W-:-:S05]  /*0ae0*/  LOP3.LUT P0, RZ, R20, 0x3f, RZ, 0xc0, !PT ;  /* 0x0000003f14ff7812 */ /* 0x000fca000780c0ff */
[----:B------:R-:W2:Y:S02]  /*0af0*/  LDS R4, [UR4] ;  /* 0x00000004ff047984 */ /* 0x000ea40008000800 */
[----:B------:R-:W-:Y:S06]  /*0b00*/  BAR.SYNC.DEFER_BLOCKING 0x0 ;  /* 0x0000000000007b1d */ /* 0x000fec0000010000 */
[----:B-1----:R-:W-:Y:S05]  /*0b10*/  @P0 EXIT ;  /* 0x000000000000094d */ /* 0x002fea0003800000 */
[----:B------:R-:W0:Y:S01]  /*0b20*/  LDC.64 R2, c[0x0][0x210] ;  /* 0x00008400ff027b82 */ /* 0x000e220000000a00 */
[----:B--2---:R-:W-:-:S05]  /*0b30*/  FMUL R5, R4, 0.0078125 ;  /* 0x3c00000004057820 */ /* 0x004fca0000400000 */
[----:B0-----:R-:W-:Y:S01]  /*0b40*/  STG.E desc[UR6][R2.64], R5 ;  /* 0x0000000502007986 */ /* 0x001fe2000c101906 */
[----:B------:R-:W-:Y:S05]  /*0b50*/  EXIT ;  /* 0x000000000000794d */ /* 0x000fea0003800000 */
.L_x_0:
[----:B------:R-:W-:-:S00]  /*0b60*/  BRA `(.L_x_0) ;  /* 0xfffffffc00fc7947 */ /* 0x000fc0000383ffff */
[----:B------:R-:W-:-:S00]  /*0b70*/  NOP ;  /* 0x0000000000007918 */ /* 0x000fc00000000000 */
        /* <DEDUP_REMOVED lines=8> */
.L_x_1:


//--------------------- .nv.global.init           --------------------------
	.section	.nv.global.init,"aw",@progbits
.nv.global.init:
	.type		_$_str,@object
	.size		_$_str,(.L_0 - _$_str)
_$_str:
        /*0000*/ 	.byte	0x5f, 0x5f, 0x43, 0x55, 0x44, 0x41, 0x5f, 0x46, 0x54, 0x5a, 0x00
.L_0:


//--------------------- .nv.shared.triton_per_fused_add_div_exp_log_mean_neg_pow_rsub_sub_sum_3 --------------------------
	.section	.nv.shared.triton_per_fused_add_div_exp_log_mean_neg_pow_rsub_sub_sum_3,"aw",@nobits
	.sectionflags	@""
	.align	16
	.zero		1024


//--------------------- .nv.constant0.triton_per_fused_add_div_exp_log_mean_neg_pow_rsub_sub_sum_3 --------------------------
	.section	.nv.constant0.triton_per_fused_add_div_exp_log_mean_neg_pow_rsub_sub_sum_3,"a",@progbits
	.sectionflags	@""
	.align	4
.nv.constant0.triton_per_fused_add_div_exp_log_mean_neg_pow_rsub_sub_sum_3:
	.zero		556
